//
// Generated by NVIDIA NVVM Compiler
//
// Compiler Build ID: CL-36424714
// Cuda compilation tools, release 13.0, V13.0.88
// Based on NVVM 20.0.0
//

.version 9.0
.target sm_100
.address_size 64

	// .globl	_Z15mat_mult_kernel6MatrixS_S_

.visible .entry _Z15mat_mult_kernel6MatrixS_S_(
	.param .align 8 .b8 _Z15mat_mult_kernel6MatrixS_S__param_0[16],
	.param .align 8 .b8 _Z15mat_mult_kernel6MatrixS_S__param_1[16],
	.param .align 8 .b8 _Z15mat_mult_kernel6MatrixS_S__param_2[16]
)
{
	.reg .pred 	%p<10>;
	.reg .b32 	%r<113>;
	.reg .b64 	%rd<40>;

	ld.param.u64 	%rd5, [_Z15mat_mult_kernel6MatrixS_S__param_2+8];
	ld.param.u32 	%r2, [_Z15mat_mult_kernel6MatrixS_S__param_1];
	ld.param.v2.u32 	{%r34, %r35}, [_Z15mat_mult_kernel6MatrixS_S__param_0];
	ld.param.u64 	%rd6, [_Z15mat_mult_kernel6MatrixS_S__param_1+8];
	ld.param.u64 	%rd4, [_Z15mat_mult_kernel6MatrixS_S__param_0+8];
	ld.param.v2.u32 	{%r36, %r37}, [_Z15mat_mult_kernel6MatrixS_S__param_2];
	cvta.to.global.u64 	%rd1, %rd4;
	cvta.to.global.u64 	%rd2, %rd6;
	mov.u32 	%r39, %ctaid.y;
	mov.u32 	%r40, %ntid.y;
	mov.u32 	%r41, %tid.y;
	mad.lo.s32 	%r3, %r39, %r40, %r41;
	mov.u32 	%r42, %ctaid.x;
	mov.u32 	%r43, %ntid.x;
	mov.u32 	%r44, %tid.x;
	mad.lo.s32 	%r4, %r42, %r43, %r44;
	setp.lt.s32 	%p1, %r35, 1;
	mov.b32 	%r112, 0;
	@%p1 bra 	$L__BB0_12;
	mul.lo.s32 	%r5, %r34, %r3;
	and.b32  	%r6, %r35, 7;
	setp.lt.u32 	%p2, %r35, 8;
	mov.b32 	%r112, 0;
	mov.u32 	%r108, %r112;
	@%p2 bra 	$L__BB0_4;
	and.b32  	%r108, %r35, 2147483640;
	neg.s32 	%r101, %r108;
	shl.b32 	%r9, %r2, 3;
	add.s64 	%rd3, %rd1, 16;
	mov.b32 	%r112, 0;
	mul.wide.s32 	%rd11, %r2, 4;
	mov.u32 	%r99, %r5;
	mov.u32 	%r100, %r4;
$L__BB0_3:
	.pragma "nounroll";
	mul.wide.s32 	%rd7, %r99, 4;
	add.s64 	%rd8, %rd3, %rd7;
	ld.global.u32 	%r48, [%rd8+-16];
	mul.wide.s32 	%rd9, %r100, 4;
	add.s64 	%rd10, %rd2, %rd9;
	ld.global.u32 	%r49, [%rd10];
	mad.lo.s32 	%r50, %r49, %r48, %r112;
	ld.global.u32 	%r51, [%rd8+-12];
	add.s64 	%rd12, %rd10, %rd11;
	ld.global.u32 	%r52, [%rd12];
	mad.lo.s32 	%r53, %r52, %r51, %r50;
	ld.global.u32 	%r54, [%rd8+-8];
	add.s64 	%rd13, %rd12, %rd11;
	ld.global.u32 	%r55, [%rd13];
	mad.lo.s32 	%r56, %r55, %r54, %r53;
	ld.global.u32 	%r57, [%rd8+-4];
	add.s64 	%rd14, %rd13, %rd11;
	ld.global.u32 	%r58, [%rd14];
	mad.lo.s32 	%r59, %r58, %r57, %r56;
	ld.global.u32 	%r60, [%rd8];
	add.s64 	%rd15, %rd14, %rd11;
	ld.global.u32 	%r61, [%rd15];
	mad.lo.s32 	%r62, %r61, %r60, %r59;
	ld.global.u32 	%r63, [%rd8+4];
	add.s64 	%rd16, %rd15, %rd11;
	ld.global.u32 	%r64, [%rd16];
	mad.lo.s32 	%r65, %r64, %r63, %r62;
	ld.global.u32 	%r66, [%rd8+8];
	add.s64 	%rd17, %rd16, %rd11;
	ld.global.u32 	%r67, [%rd17];
	mad.lo.s32 	%r68, %r67, %r66, %r65;
	ld.global.u32 	%r69, [%rd8+12];
	add.s64 	%rd18, %rd17, %rd11;
	ld.global.u32 	%r70, [%rd18];
	mad.lo.s32 	%r112, %r70, %r69, %r68;
	add.s32 	%r101, %r101, 8;
	add.s32 	%r100, %r100, %r9;
	add.s32 	%r99, %r99, 8;
	setp.ne.s32 	%p3, %r101, 0;
	@%p3 bra 	$L__BB0_3;
$L__BB0_4:
	setp.eq.s32 	%p4, %r6, 0;
	@%p4 bra 	$L__BB0_12;
	and.b32  	%r21, %r35, 3;
	setp.lt.u32 	%p5, %r6, 4;
	@%p5 bra 	$L__BB0_7;
	add.s32 	%r72, %r108, %r5;
	mul.wide.s32 	%rd19, %r72, 4;
	add.s64 	%rd20, %rd1, %rd19;
	ld.global.u32 	%r73, [%rd20];
	mad.lo.s32 	%r74, %r108, %r2, %r4;
	mul.wide.s32 	%rd21, %r74, 4;
	add.s64 	%rd22, %rd2, %rd21;
	ld.global.u32 	%r75, [%rd22];
	mad.lo.s32 	%r76, %r75, %r73, %r112;
	ld.global.u32 	%r77, [%rd20+4];
	mul.wide.s32 	%rd23, %r2, 4;
	add.s64 	%rd24, %rd22, %rd23;
	ld.global.u32 	%r78, [%rd24];
	mad.lo.s32 	%r79, %r78, %r77, %r76;
	ld.global.u32 	%r80, [%rd20+8];
	add.s64 	%rd25, %rd24, %rd23;
	ld.global.u32 	%r81, [%rd25];
	mad.lo.s32 	%r82, %r81, %r80, %r79;
	ld.global.u32 	%r83, [%rd20+12];
	add.s64 	%rd26, %rd25, %rd23;
	ld.global.u32 	%r84, [%rd26];
	mad.lo.s32 	%r112, %r84, %r83, %r82;
	add.s32 	%r108, %r108, 4;
$L__BB0_7:
	setp.eq.s32 	%p6, %r21, 0;
	@%p6 bra 	$L__BB0_12;
	setp.eq.s32 	%p7, %r21, 1;
	@%p7 bra 	$L__BB0_10;
	add.s32 	%r86, %r108, %r5;
	mul.wide.s32 	%rd27, %r86, 4;
	add.s64 	%rd28, %rd1, %rd27;
	ld.global.u32 	%r87, [%rd28];
	mad.lo.s32 	%r88, %r108, %r2, %r4;
	mul.wide.s32 	%rd29, %r88, 4;
	add.s64 	%rd30, %rd2, %rd29;
	ld.global.u32 	%r89, [%rd30];
	mad.lo.s32 	%r90, %r89, %r87, %r112;
	ld.global.u32 	%r91, [%rd28+4];
	mul.wide.s32 	%rd31, %r2, 4;
	add.s64 	%rd32, %rd30, %rd31;
	ld.global.u32 	%r92, [%rd32];
	mad.lo.s32 	%r112, %r92, %r91, %r90;
	add.s32 	%r108, %r108, 2;
$L__BB0_10:
	and.b32  	%r93, %r35, 1;
	setp.eq.b32 	%p8, %r93, 1;
	not.pred 	%p9, %p8;
	@%p9 bra 	$L__BB0_12;
	add.s32 	%r94, %r108, %r5;
	mul.wide.s32 	%rd33, %r94, 4;
	add.s64 	%rd34, %rd1, %rd33;
	ld.global.u32 	%r95, [%rd34];
	mad.lo.s32 	%r96, %r108, %r2, %r4;
	mul.wide.s32 	%rd35, %r96, 4;
	add.s64 	%rd36, %rd2, %rd35;
	ld.global.u32 	%r97, [%rd36];
	mad.lo.s32 	%r112, %r97, %r95, %r112;
$L__BB0_12:
	cvta.to.global.u64 	%rd37, %rd5;
	mad.lo.s32 	%r98, %r36, %r3, %r4;
	mul.wide.s32 	%rd38, %r98, 4;
	add.s64 	%rd39, %rd37, %rd38;
	st.global.u32 	[%rd39], %r112;
	ret;

}


// ===== COMPILED SASS (sm_100) =====

	.target	sm_100

	.elftype	@"ET_EXEC"


//--------------------- .note.nv.tkinfo           --------------------------
	.section	.note.nv.tkinfo,"",@"SHT_NOTE"
	.sectionflags	@"SHF_NOTE_NV_TKINFO"
	.tkinfo
        /*0018*/ 	.word	0x00000002
        /*0030*/ 	.string	""
        /*0030*/ 	.string	"ptxas"
        /*0030*/ 	.string	"Cuda compilation tools, release 13.0, V13.0.88"
        /*0030*/ 	.string	"Build cuda_13.0.r13.0/compiler.36424714_0"
        /*0030*/ 	.string	"-arch sm_100 -m 64 "



//--------------------- .note.nv.cuinfo           --------------------------
	.section	.note.nv.cuinfo,"",@"SHT_NOTE"
	.sectionflags	@"SHF_NOTE_NV_CUINFO"
        /*0018*/ 	.short	0x0002
        /*001a*/ 	.short	0x0064
        /*001c*/ 	.short	0x0082
	.zero		2


//--------------------- .nv.info                  --------------------------
	.section	.nv.info,"",@"SHT_CUDA_INFO"
	.align	4


	//----- nvinfo : EIATTR_REGCOUNT
	.align		4
        /*0000*/ 	.byte	0x04, 0x2f
        /*0002*/ 	.short	(.L_1 - .L_0)
	.align		4
.L_0:
        /*0004*/ 	.word	index@(_Z15mat_mult_kernel6MatrixS_S_)
        /*0008*/ 	.word	0x00000020


	//----- nvinfo : EIATTR_FRAME_SIZE
	.align		4
.L_1:
        /*000c*/ 	.byte	0x04, 0x11
        /*000e*/ 	.short	(.L_3 - .L_2)
	.align		4
.L_2:
        /*0010*/ 	.word	index@(_Z15mat_mult_kernel6MatrixS_S_)
        /*0014*/ 	.word	0x00000000


	//----- nvinfo : EIATTR_MIN_STACK_SIZE
	.align		4
.L_3:
        /*0018*/ 	.byte	0x04, 0x12
        /*001a*/ 	.short	(.L_5 - .L_4)
	.align		4
.L_4:
        /*001c*/ 	.word	index@(_Z15mat_mult_kernel6MatrixS_S_)
        /*0020*/ 	.word	0x00000000
.L_5:


//--------------------- .nv.compat                --------------------------
	.section	.nv.compat,"",@"SHT_CUDA_COMPAT_INFO"
	.align	4
        /*0000*/ 	.byte	0x02, 0x09, 0x00, 0x00, 0x02, 0x02, 0x01, 0x00, 0x02, 0x05, 0x05, 0x00, 0x03, 0x07, 0x01, 0x01
        /*0010*/ 	.byte	0x02, 0x03, 0x00, 0x00, 0x02, 0x06, 0x01, 0x00, 0x04, 0x0b, 0x08, 0x00, 0x09, 0x00, 0x00, 0x00
        /*0020*/ 	.byte	0x00, 0x00, 0x00, 0x00


//--------------------- .nv.info._Z15mat_mult_kernel6MatrixS_S_ --------------------------
	.section	.nv.info._Z15mat_mult_kernel6MatrixS_S_,"",@"SHT_CUDA_INFO"
	.sectionflags	@""
	.align	4


	//----- nvinfo : EIATTR_CUDA_API_VERSION
	.align		4
        /*0000*/ 	.byte	0x04, 0x37
        /*0002*/ 	.short	(.L_7 - .L_6)
.L_6:
        /*0004*/ 	.word	0x00000082


	//----- nvinfo : EIATTR_KPARAM_INFO
	.align		4
.L_7:
        /*0008*/ 	.byte	0x04, 0x17
        /*000a*/ 	.short	(.L_9 - .L_8)
.L_8:
        /*000c*/ 	.word	0x00000000
        /*0010*/ 	.short	0x0002
        /*0012*/ 	.short	0x0020
        /*0014*/ 	.byte	0x00, 0xf0, 0x41, 0x00


	//----- nvinfo : EIATTR_KPARAM_INFO
	.align		4
.L_9:
        /*0018*/ 	.byte	0x04, 0x17
        /*001a*/ 	.short	(.L_11 - .L_10)
.L_10:
        /*001c*/ 	.word	0x00000000
        /*0020*/ 	.short	0x0001
        /*0022*/ 	.short	0x0010
        /*0024*/ 	.byte	0x00, 0xf0, 0x41, 0x00


	//----- nvinfo : EIATTR_KPARAM_INFO
	.align		4
.L_11:
        /*0028*/ 	.byte	0x04, 0x17
        /*002a*/ 	.short	(.L_13 - .L_12)
.L_12:
        /*002c*/ 	.word	0x00000000
        /*0030*/ 	.short	0x0000
        /*0032*/ 	.short	0x0000
        /*0034*/ 	.byte	0x00, 0xf0, 0x41, 0x00


	//----- nvinfo : EIATTR_SPARSE_MMA_MASK
	.align		4
.L_13:
        /*0038*/ 	.byte	0x03, 0x50
        /*003a*/ 	.short	0x0000


	//----- nvinfo : EIATTR_MAXREG_COUNT
	.align		4
        /*003c*/ 	.byte	0x03, 0x1b
        /*003e*/ 	.short	0x00ff


	//----- nvinfo : EIATTR_MERCURY_ISA_VERSION
	.align		4
        /*0040*/ 	.byte	0x03, 0x5f
        /*0042*/ 	.short	0x0101


	//----- nvinfo : EIATTR_VRC_CTA_INIT_COUNT
	.align		4
        /*0044*/ 	.byte	0x02, 0x4a
	.zero		1
	.zero		1


	//----- nvinfo : EIATTR_EXIT_INSTR_OFFSETS
	.align		4
        /*0048*/ 	.byte	0x04, 0x1c
        /*004a*/ 	.short	(.L_15 - .L_14)


	//   ....[0]....
.L_14:
        /*004c*/ 	.word	0x00000860


	//----- nvinfo : EIATTR_CBANK_PARAM_SIZE
	.align		4
.L_15:
        /*0050*/ 	.byte	0x03, 0x19
        /*0052*/ 	.short	0x0030


	//----- nvinfo : EIATTR_PARAM_CBANK
	.align		4
        /*0054*/ 	.byte	0x04, 0x0a
        /*0056*/ 	.short	(.L_17 - .L_16)
	.align		4
.L_16:
        /*0058*/ 	.word	index@(.nv.constant0._Z15mat_mult_kernel6MatrixS_S_)
        /*005c*/ 	.short	0x0380
        /*005e*/ 	.short	0x0030


	//----- nvinfo : EIATTR_SW_WAR
	.align		4
.L_17:
        /*0060*/ 	.byte	0x04, 0x36
        /*0062*/ 	.short	(.L_19 - .L_18)
.L_18:
        /*0064*/ 	.word	0x00000008
.L_19:


//--------------------- .nv.callgraph             --------------------------
	.section	.nv.callgraph,"",@"SHT_CUDA_CALLGRAPH"
	.align	4
	.sectionentsize	8
	.align		4
        /*0000*/ 	.word	0x00000000
	.align		4
        /*0004*/ 	.word	0xffffffff
	.align		4
        /*0008*/ 	.word	0x00000000
	.align		4
        /*000c*/ 	.word	0xfffffffe
	.align		4
        /*0010*/ 	.word	0x00000000
	.align		4
        /*0014*/ 	.word	0xfffffffd
	.align		4
        /*0018*/ 	.word	0x00000000
	.align		4
        /*001c*/ 	.word	0xfffffffc


//--------------------- .text._Z15mat_mult_kernel6MatrixS_S_ --------------------------
	.section	.text._Z15mat_mult_kernel6MatrixS_S_,"ax",@progbits
	.align	128
        .global         _Z15mat_mult_kernel6MatrixS_S_
        .type           _Z15mat_mult_kernel6MatrixS_S_,@function
        .size           _Z15mat_mult_kernel6MatrixS_S_,(.L_x_5 - _Z15mat_mult_kernel6MatrixS_S_)
        .other          _Z15mat_mult_kernel6MatrixS_S_,@"STO_CUDA_ENTRY STV_DEFAULT"
_Z15mat_mult_kernel6MatrixS_S_:
.text._Z15mat_mult_kernel6MatrixS_S_:
[----:B------:R-:W-:Y:S08]  /*0000*/  LDC R1, c[0x0][0x37c] ;  /* 0x0000df00ff017b82 */ /* 0x000ff00000000800 */
[----:B------:R-:W0:Y:S01]  /*0010*/  LDC R0, c[0x0][0x384] ;  /* 0x0000e100ff007b82 */ /* 0x000e220000000800 */
[----:B------:R-:W1:Y:S01]  /*0020*/  S2R R3, SR_TID.Y ;  /* 0x0000000000037919 */ /* 0x000e620000002200 */
[----:B------:R-:W2:Y:S01]  /*0030*/  LDCU.64 UR6, c[0x0][0x358] ;  /* 0x00006b00ff0677ac */ /* 0x000ea20008000a00 */
[----:B------:R-:W-:Y:S01]  /*0040*/  HFMA2 R24, -RZ, RZ, 0, 0 ;  /* 0x00000000ff187431 */ /* 0x000fe200000001ff */
[----:B------:R-:W3:Y:S04]  /*0050*/  S2R R2, SR_TID.X ;  /* 0x0000000000027919 */ /* 0x000ee80000002100 */
[----:B------:R-:W1:Y:S08]  /*0060*/  LDC R14, c[0x0][0x364] ;  /* 0x0000d900ff0e7b82 */ /* 0x000e700000000800 */
[----:B------:R-:W1:Y:S08]  /*0070*/  S2UR UR4, SR_CTAID.Y ;  /* 0x00000000000479c3 */ /* 0x000e700000002600 */
[----:B------:R-:W3:Y:S01]  /*0080*/  S2UR UR5, SR_CTAID.X ;  /* 0x00000000000579c3 */ /* 0x000ee20000002500 */
[----:B0-----:R-:W-:-:S07]  /*0090*/  ISETP.GE.AND P0, PT, R0, 0x1, PT ;  /* 0x000000010000780c */ /* 0x001fce0003f06270 */
[----:B------:R-:W3:Y:S01]  /*00a0*/  LDC R15, c[0x0][0x360] ;  /* 0x0000d800ff0f7b82 */ /* 0x000ee20000000800 */
[----:B-1----:R-:W-:Y:S02]  /*00b0*/  IMAD R14, R14, UR4, R3 ;  /* 0x000000040e0e7c24 */ /* 0x002fe4000f8e0203 */
[----:B---3--:R-:W-:-:S03]  /*00c0*/  IMAD R15, R15, UR5, R2 ;  /* 0x000000050f0f7c24 */ /* 0x008fc6000f8e0202 */
[----:B--2---:R-:W-:Y:S05]  /*00d0*/  @!P0 BRA `(.L_x_0) ;  /* 0x0000000400cc8947 */ /* 0x004fea0003800000 */
[----:B------:R-:W0:Y:S01]  /*00e0*/  LDCU UR4, c[0x0][0x380] ;  /* 0x00007000ff0477ac */ /* 0x000e220008000800 */
[C---:B------:R-:W-:Y:S02]  /*00f0*/  ISETP.GE.U32.AND P1, PT, R0.reuse, 0x8, PT ;  /* 0x000000080000780c */ /* 0x040fe40003f26070 */
[----:B------:R-:W-:Y:S02]  /*0100*/  LOP3.LUT R26, R0, 0x7, RZ, 0xc0, !PT ;  /* 0x00000007001a7812 */ /* 0x000fe400078ec0ff */
[----:B------:R-:W-:Y:S02]  /*0110*/  MOV R24, RZ ;  /* 0x000000ff00187202 */ /* 0x000fe40000000f00 */
[----:B------:R-:W-:Y:S02]  /*0120*/  ISETP.NE.AND P0, PT, R26, RZ, PT ;  /* 0x000000ff1a00720c */ /* 0x000fe40003f05270 */
[----:B------:R-:W-:Y:S01]  /*0130*/  MOV R18, RZ ;  /* 0x000000ff00127202 */ /* 0x000fe20000000f00 */
[----:B0-----:R-:W-:-:S04]  /*0140*/  IMAD R17, R14, UR4, RZ ;  /* 0x000000040e117c24 */ /* 0x001fc8000f8e02ff */
[----:B------:R-:W-:Y:S06]  /*0150*/  @!P1 BRA `(.L_x_1) ;  /* 0x0000000000c89947 */ /* 0x000fec0003800000 */
[----:B------:R-:W0:Y:S01]  /*0160*/  LDCU.64 UR4, c[0x0][0x388] ;  /* 0x00007100ff0477ac */ /* 0x000e220008000a00 */
[----:B------:R-:W-:Y:S02]  /*0170*/  LOP3.LUT R18, R0, 0x7ffffff8, RZ, 0xc0, !PT ;  /* 0x7ffffff800127812 */ /* 0x000fe400078ec0ff */
[----:B------:R-:W-:Y:S02]  /*0180*/  MOV R24, RZ ;  /* 0x000000ff00187202 */ /* 0x000fe40000000f00 */
[----:B------:R-:W-:Y:S02]  /*0190*/  MOV R16, R17 ;  /* 0x0000001100107202 */ /* 0x000fe40000000f00 */
[----:B------:R-:W-:Y:S02]  /*01a0*/  MOV R20, R15 ;  /* 0x0000000f00147202 */ /* 0x000fe40000000f00 */
[----:B------:R-:W-:Y:S01]  /*01b0*/  IADD3 R19, PT, PT, -R18, RZ, RZ ;  /* 0x000000ff12137210 */ /* 0x000fe20007ffe1ff */
[----:B0-----:R-:W-:-:S04]  /*01c0*/  UIADD3 UR4, UP0, UPT, UR4, 0x10, URZ ;  /* 0x0000001004047890 */ /* 0x001fc8000ff1e0ff */
[----:B------:R-:W-:-:S12]  /*01d0*/  UIADD3.X UR5, UPT, UPT, URZ, UR5, URZ, UP0, !UPT ;  /* 0x00000005ff057290 */ /* 0x000fd800087fe4ff */
.L_x_2:
[----:B------:R-:W0:Y:S01]  /*01e0*/  LDC.64 R10, c[0x0][0x398] ;  /* 0x0000e600ff0a7b82 */ /* 0x000e220000000a00 */
[----:B------:R-:W-:Y:S02]  /*01f0*/  MOV R2, UR4 ;  /* 0x0000000400027c02 */ /* 0x000fe40008000f00 */
[----:B------:R-:W-:-:S03]  /*0200*/  MOV R3, UR5 ;  /* 0x0000000500037c02 */ /* 0x000fc60008000f00 */
[----:B------:R-:W-:Y:S02]  /*0210*/  IMAD.WIDE R2, R16, 0x4, R2 ;  /* 0x0000000410027825 */ /* 0x000fe400078e0202 */
[----:B------:R-:W1:Y:S03]  /*0220*/  LDC R23, c[0x0][0x390] ;  /* 0x0000e400ff177b82 */ /* 0x000e660000000800 */
[----:B------:R-:W2:Y:S04]  /*0230*/  LDG.E R27, desc[UR6][R2.64+-0x10] ;  /* 0xfffff006021b7981 */ /* 0x000ea8000c1e1900 */
[----:B------:R-:W3:Y:S04]  /*0240*/  LDG.E R22, desc[UR6][R2.64+-0xc] ;  /* 0xfffff40602167981 */ /* 0x000ee8000c1e1900 */
[----:B------:R-:W4:Y:S01]  /*0250*/  LDG.E R25, desc[UR6][R2.64+-0x8] ;  /* 0xfffff80602197981 */ /* 0x000f22000c1e1900 */
[----:B0-----:R-:W-:-:S05]  /*0260*/  IMAD.WIDE R10, R20, 0x4, R10 ;  /* 0x00000004140a7825 */ /* 0x001fca00078e020a */
[----:B------:R0:W2:Y:S01]  /*0270*/  LDG.E R28, desc[UR6][R10.64] ;  /* 0x000000060a1c7981 */ /* 0x0000a2000c1e1900 */
[----:B-1----:R-:W-:-:S05]  /*0280*/  IMAD.WIDE R12, R23, 0x4, R10 ;  /* 0x00000004170c7825 */ /* 0x002fca00078e020a */
[----:B------:R1:W3:Y:S01]  /*0290*/  LDG.E R21, desc[UR6][R12.64] ;  /* 0x000000060c157981 */ /* 0x0002e2000c1e1900 */
[----:B------:R-:W-:-:S04]  /*02a0*/  IMAD.WIDE R8, R23, 0x4, R12 ;  /* 0x0000000417087825 */ /* 0x000fc800078e020c */
[C---:B------:R-:W-:Y:S02]  /*02b0*/  IMAD.WIDE R6, R23.reuse, 0x4, R8 ;  /* 0x0000000417067825 */ /* 0x040fe400078e0208 */
[----:B------:R-:W4:Y:S02]  /*02c0*/  LDG.E R8, desc[UR6][R8.64] ;  /* 0x0000000608087981 */ /* 0x000f24000c1e1900 */
[----:B------:R-:W-:-:S04]  /*02d0*/  IMAD.WIDE R4, R23, 0x4, R6 ;  /* 0x0000000417047825 */ /* 0x000fc800078e0206 */
[C---:B0-----:R-:W-:Y:S01]  /*02e0*/  IMAD.WIDE R10, R23.reuse, 0x4, R4 ;  /* 0x00000004170a7825 */ /* 0x041fe200078e0204 */
[----:B------:R-:W5:Y:S04]  /*02f0*/  LDG.E R9, desc[UR6][R2.64+0x8] ;  /* 0x0000080602097981 */ /* 0x000f68000c1e1900 */
[----:B------:R-:W5:Y:S01]  /*0300*/  LDG.E R5, desc[UR6][R4.64] ;  /* 0x0000000604057981 */ /* 0x000f62000c1e1900 */
[----:B-1----:R-:W-:-:S03]  /*0310*/  IMAD.WIDE R12, R23, 0x4, R10 ;  /* 0x00000004170c7825 */ /* 0x002fc600078e020a */
[----:B------:R-:W5:Y:S04]  /*0320*/  LDG.E R29, desc[UR6][R10.64] ;  /* 0x000000060a1d7981 */ /* 0x000f68000c1e1900 */
[----:B------:R-:W5:Y:S04]  /*0330*/  LDG.E R4, desc[UR6][R2.64] ;  /* 0x0000000602047981 */ /* 0x000f68000c1e1900 */
[----:B------:R-:W5:Y:S04]  /*0340*/  LDG.E R10, desc[UR6][R2.64+0x4] ;  /* 0x00000406020a7981 */ /* 0x000f68000c1e1900 */
[----:B------:R-:W5:Y:S01]  /*0350*/  LDG.E R11, desc[UR6][R2.64+0xc] ;  /* 0x00000c06020b7981 */ /* 0x000f62000c1e1900 */
[----:B--2---:R-:W-:-:S03]  /*0360*/  IMAD R24, R27, R28, R24 ;  /* 0x0000001c1b187224 */ /* 0x004fc600078e0218 */
[----:B------:R0:W2:Y:S04]  /*0370*/  LDG.E R28, desc[UR6][R6.64] ;  /* 0x00000006061c7981 */ /* 0x0000a8000c1e1900 */
[----:B------:R-:W2:Y:S01]  /*0380*/  LDG.E R27, desc[UR6][R2.64+-0x4] ;  /* 0xfffffc06021b7981 */ /* 0x000ea2000c1e1900 */
[----:B0-----:R-:W-:-:S03]  /*0390*/  IMAD.WIDE R6, R23, 0x4, R12 ;  /* 0x0000000417067825 */ /* 0x001fc600078e020c */
[----:B------:R-:W5:Y:S04]  /*03a0*/  LDG.E R2, desc[UR6][R12.64] ;  /* 0x000000060c027981 */ /* 0x000f68000c1e1900 */
[----:B------:R-:W5:Y:S01]  /*03b0*/  LDG.E R6, desc[UR6][R6.64] ;  /* 0x0000000606067981 */ /* 0x000f62000c1e1900 */
[----:B---3--:R-:W-:Y:S01]  /*03c0*/  IMAD R21, R22, R21, R24 ;  /* 0x0000001516157224 */ /* 0x008fe200078e0218 */
[----:B------:R-:W-:-:S03]  /*03d0*/  IADD3 R19, PT, PT, R19, 0x8, RZ ;  /* 0x0000000813137810 */ /* 0x000fc60007ffe0ff */
[----:B----4-:R-:W-:Y:S01]  /*03e0*/  IMAD R8, R25, R8, R21 ;  /* 0x0000000819087224 */ /* 0x010fe200078e0215 */
[----:B------:R-:W-:Y:S02]  /*03f0*/  ISETP.NE.AND P1, PT, R19, RZ, PT ;  /* 0x000000ff1300720c */ /* 0x000fe40003f25270 */
[----:B------:R-:W-:Y:S02]  /*0400*/  LEA R20, R23, R20, 0x3 ;  /* 0x0000001417147211 */ /* 0x000fe400078e18ff */
[----:B------:R-:W-:Y:S01]  /*0410*/  IADD3 R16, PT, PT, R16, 0x8, RZ ;  /* 0x0000000810107810 */ /* 0x000fe20007ffe0ff */
[----:B--2---:R-:W-:-:S04]  /*0420*/  IMAD R8, R27, R28, R8 ;  /* 0x0000001c1b087224 */ /* 0x004fc800078e0208 */
[----:B-----5:R-:W-:-:S04]  /*0430*/  IMAD R4, R4, R5, R8 ;  /* 0x0000000504047224 */ /* 0x020fc800078e0208 */
[----:B------:R-:W-:-:S04]  /*0440*/  IMAD R4, R10, R29, R4 ;  /* 0x0000001d0a047224 */ /* 0x000fc800078e0204 */
[----:B------:R-:W-:-:S04]  /*0450*/  IMAD R2, R9, R2, R4 ;  /* 0x0000000209027224 */ /* 0x000fc800078e0204 */
[----:B------:R-:W-:Y:S01]  /*0460*/  IMAD R24, R11, R6, R2 ;  /* 0x000000060b187224 */ /* 0x000fe200078e0202 */
[----:B------:R-:W-:Y:S06]  /*0470*/  @P1 BRA `(.L_x_2) ;  /* 0xfffffffc00581947 */ /* 0x000fec000383ffff */
.L_x_1:
[----:B------:R-:W-:Y:S05]  /*0480*/  @!P0 BRA `(.L_x_0) ;  /* 0x0000000000e08947 */ /* 0x000fea0003800000 */
[----:B------:R-:W-:Y:S02]  /*0490*/  ISETP.GE.U32.AND P0, PT, R26, 0x4, PT ;  /* 0x000000041a00780c */ /* 0x000fe40003f06070 */
[----:B------:R-:W-:-:S04]  /*04a0*/  LOP3.LUT R16, R0, 0x3, RZ, 0xc0, !PT ;  /* 0x0000000300107812 */ /* 0x000fc800078ec0ff */
[----:B------:R-:W-:-:S07]  /*04b0*/  ISETP.NE.AND P1, PT, R16, RZ, PT ;  /* 0x000000ff1000720c */ /* 0x000fce0003f25270 */
[----:B------:R-:W-:Y:S06]  /*04c0*/  @!P0 BRA `(.L_x_3) ;  /* 0x00000000005c8947 */ /* 0x000fec0003800000 */
[----:B------:R-:W0:Y:S01]  /*04d0*/  LDC R19, c[0x0][0x390] ;  /* 0x0000e400ff137b82 */ /* 0x000e220000000800 */
[----:B------:R-:W-:-:S07]  /*04e0*/  IADD3 R5, PT, PT, R17, R18, RZ ;  /* 0x0000001211057210 */ /* 0x000fce0007ffe0ff */
[----:B------:R-:W1:Y:S08]  /*04f0*/  LDC.64 R8, c[0x0][0x398] ;  /* 0x0000e600ff087b82 */ /* 0x000e700000000a00 */
[----:B------:R-:W2:Y:S01]  /*0500*/  LDC.64 R2, c[0x0][0x388] ;  /* 0x0000e200ff027b82 */ /* 0x000ea20000000a00 */
[----:B0-----:R-:W-:-:S04]  /*0510*/  IMAD R7, R18, R19, R15 ;  /* 0x0000001312077224 */ /* 0x001fc800078e020f */
[----:B-1----:R-:W-:-:S04]  /*0520*/  IMAD.WIDE R8, R7, 0x4, R8 ;  /* 0x0000000407087825 */ /* 0x002fc800078e0208 */
[----:B------:R-:W-:Y:S02]  /*0530*/  IMAD.WIDE R10, R19, 0x4, R8 ;  /* 0x00000004130a7825 */ /* 0x000fe400078e0208 */
[----:B------:R-:W3:Y:S02]  /*0540*/  LDG.E R8, desc[UR6][R8.64] ;  /* 0x0000000608087981 */ /* 0x000ee4000c1e1900 */
[----:B--2---:R-:W-:-:S04]  /*0550*/  IMAD.WIDE R2, R5, 0x4, R2 ;  /* 0x0000000405027825 */ /* 0x004fc800078e0202 */
[C---:B------:R-:W-:Y:S01]  /*0560*/  IMAD.WIDE R4, R19.reuse, 0x4, R10 ;  /* 0x0000000413047825 */ /* 0x040fe200078e020a */
[----:B------:R-:W3:Y:S04]  /*0570*/  LDG.E R13, desc[UR6][R2.64] ;  /* 0x00000006020d7981 */ /* 0x000ee8000c1e1900 */
[----:B------:R-:W2:Y:S01]  /*0580*/  LDG.E R10, desc[UR6][R10.64] ;  /* 0x000000060a0a7981 */ /* 0x000ea2000c1e1900 */
[----:B------:R-:W-:-:S03]  /*0590*/  IMAD.WIDE R6, R19, 0x4, R4 ;  /* 0x0000000413067825 */ /* 0x000fc600078e0204 */
[----:B------:R-:W2:Y:S04]  /*05a0*/  LDG.E R12, desc[UR6][R2.64+0x4] ;  /* 0x00000406020c7981 */ /* 0x000ea8000c1e1900 */
[----:B------:R-:W4:Y:S04]  /*05b0*/  LDG.E R20, desc[UR6][R4.64] ;  /* 0x0000000604147981 */ /* 0x000f28000c1e1900 */
[----:B------:R-:W4:Y:S04]  /*05c0*/  LDG.E R19, desc[UR6][R2.64+0x8] ;  /* 0x0000080602137981 */ /* 0x000f28000c1e1900 */
[----:B------:R-:W5:Y:S04]  /*05d0*/  LDG.E R21, desc[UR6][R2.64+0xc] ;  /* 0x00000c0602157981 */ /* 0x000f68000c1e1900 */
[----:B------:R-:W5:Y:S01]  /*05e0*/  LDG.E R6, desc[UR6][R6.64] ;  /* 0x0000000606067981 */ /* 0x000f62000c1e1900 */
[----:B------:R-:W-:Y:S01]  /*05f0*/  IADD3 R18, PT, PT, R18, 0x4, RZ ;  /* 0x0000000412127810 */ /* 0x000fe20007ffe0ff */
[----:B---3--:R-:W-:-:S04]  /*0600*/  IMAD R13, R13, R8, R24 ;  /* 0x000000080d0d7224 */ /* 0x008fc800078e0218 */
[----:B--2---:R-:W-:-:S04]  /*0610*/  IMAD R12, R12, R10, R13 ;  /* 0x0000000a0c0c7224 */ /* 0x004fc800078e020d */
[----:B----4-:R-:W-:-:S04]  /*0620*/  IMAD R12, R19, R20, R12 ;  /* 0x00000014130c7224 */ /* 0x010fc800078e020c */
[----:B-----5:R-:W-:-:S07]  /*0630*/  IMAD R24, R21, R6, R12 ;  /* 0x0000000615187224 */ /* 0x020fce00078e020c */
.L_x_3:
[----:B------:R-:W-:Y:S05]  /*0640*/  @!P1 BRA `(.L_x_0) ;  /* 0x0000000000709947 */ /* 0x000fea0003800000 */
[----:B------:R-:W-:Y:S02]  /*0650*/  ISETP.NE.AND P0, PT, R16, 0x1, PT ;  /* 0x000000011000780c */ /* 0x000fe40003f05270 */
[----:B------:R-:W-:-:S04]  /*0660*/  LOP3.LUT R0, R0, 0x1, RZ, 0xc0, !PT ;  /* 0x0000000100007812 */ /* 0x000fc800078ec0ff */
[----:B------:R-:W-:-:S07]  /*0670*/  ISETP.NE.U32.AND P1, PT, R0, 0x1, PT ;  /* 0x000000010000780c */ /* 0x000fce0003f25070 */
[----:B------:R-:W0:Y:S01]  /*0680*/  @P0 LDC R13, c[0x0][0x390] ;  /* 0x0000e400ff0d0b82 */ /* 0x000e220000000800 */
[----:B------:R-:W-:-:S07]  /*0690*/  @P0 IADD3 R9, PT, PT, R17, R18, RZ ;  /* 0x0000001211090210 */ /* 0x000fce0007ffe0ff */
[----:B------:R-:W1:Y:S08]  /*06a0*/  @P0 LDC.64 R10, c[0x0][0x398] ;  /* 0x0000e600ff0a0b82 */ /* 0x000e700000000a00 */
[----:B------:R-:W2:Y:S08]  /*06b0*/  @P0 LDC.64 R6, c[0x0][0x388] ;  /* 0x0000e200ff060b82 */ /* 0x000eb00000000a00 */
[----:B------:R-:W3:Y:S01]  /*06c0*/  @!P1 LDC R12, c[0x0][0x390] ;  /* 0x0000e400ff0c9b82 */ /* 0x000ee20000000800 */
[C---:B0-----:R-:W-:Y:S01]  /*06d0*/  @P0 IMAD R19, R18.reuse, R13, R15 ;  /* 0x0000000d12130224 */ /* 0x041fe200078e020f */
[----:B------:R-:W-:-:S04]  /*06e0*/  @P0 IADD3 R18, PT, PT, R18, 0x2, RZ ;  /* 0x0000000212120810 */ /* 0x000fc80007ffe0ff */
[----:B------:R-:W-:Y:S02]  /*06f0*/  @!P1 IADD3 R17, PT, PT, R17, R18, RZ ;  /* 0x0000001211119210 */ /* 0x000fe40007ffe0ff */
[----:B------:R-:W0:Y:S01]  /*0700*/  @!P1 LDC.64 R4, c[0x0][0x388] ;  /* 0x0000e200ff049b82 */ /* 0x000e220000000a00 */
[----:B-1----:R-:W-:-:S05]  /*0710*/  @P0 IMAD.WIDE R10, R19, 0x4, R10 ;  /* 0x00000004130a0825 */ /* 0x002fca00078e020a */
[----:B------:R-:W4:Y:S02]  /*0720*/  @P0 LDG.E R0, desc[UR6][R10.64] ;  /* 0x000000060a000981 */ /* 0x000f24000c1e1900 */
[----:B------:R-:W1:Y:S01]  /*0730*/  @!P1 LDC.64 R2, c[0x0][0x398] ;  /* 0x0000e600ff029b82 */ /* 0x000e620000000a00 */
[----:B--2---:R-:W-:-:S04]  /*0740*/  @P0 IMAD.WIDE R6, R9, 0x4, R6 ;  /* 0x0000000409060825 */ /* 0x004fc800078e0206 */
[----:B------:R-:W-:Y:S01]  /*0750*/  @P0 IMAD.WIDE R8, R13, 0x4, R10 ;  /* 0x000000040d080825 */ /* 0x000fe200078e020a */
[----:B------:R-:W4:Y:S03]  /*0760*/  @P0 LDG.E R19, desc[UR6][R6.64] ;  /* 0x0000000606130981 */ /* 0x000f26000c1e1900 */
[----:B---3--:R-:W-:Y:S01]  /*0770*/  @!P1 IMAD R13, R18, R12, R15 ;  /* 0x0000000c120d9224 */ /* 0x008fe200078e020f */
[----:B------:R-:W2:Y:S04]  /*0780*/  @P0 LDG.E R21, desc[UR6][R6.64+0x4] ;  /* 0x0000040606150981 */ /* 0x000ea8000c1e1900 */
[----:B------:R-:W2:Y:S01]  /*0790*/  @P0 LDG.E R8, desc[UR6][R8.64] ;  /* 0x0000000608080981 */ /* 0x000ea2000c1e1900 */
[----:B0-----:R-:W-:-:S06]  /*07a0*/  @!P1 IMAD.WIDE R4, R17, 0x4, R4 ;  /* 0x0000000411049825 */ /* 0x001fcc00078e0204 */
[----:B------:R-:W3:Y:S01]  /*07b0*/  @!P1 LDG.E R5, desc[UR6][R4.64] ;  /* 0x0000000604059981 */ /* 0x000ee2000c1e1900 */
[----:B-1----:R-:W-:-:S06]  /*07c0*/  @!P1 IMAD.WIDE R2, R13, 0x4, R2 ;  /* 0x000000040d029825 */ /* 0x002fcc00078e0202 */
[----:B------:R-:W3:Y:S01]  /*07d0*/  @!P1 LDG.E R2, desc[UR6][R2.64] ;  /* 0x0000000602029981 */ /* 0x000ee2000c1e1900 */
[----:B----4-:R-:W-:-:S04]  /*07e0*/  @P0 IMAD R0, R19, R0, R24 ;  /* 0x0000000013000224 */ /* 0x010fc800078e0218 */
[----:B--2---:R-:W-:-:S04]  /*07f0*/  @P0 IMAD R24, R21, R8, R0 ;  /* 0x0000000815180224 */ /* 0x004fc800078e0200 */
[----:B---3--:R-:W-:-:S07]  /*0800*/  @!P1 IMAD R24, R5, R2, R24 ;  /* 0x0000000205189224 */ /* 0x008fce00078e0218 */
.L_x_0:
[----:B------:R-:W0:Y:S01]  /*0810*/  LDC.64 R2, c[0x0][0x3a8] ;  /* 0x0000ea00ff027b82 */ /* 0x000e220000000a00 */
[----:B------:R-:W1:Y:S02]  /*0820*/  LDCU UR4, c[0x0][0x3a0] ;  /* 0x00007400ff0477ac */ /* 0x000e640008000800 */
[----:B-1----:R-:W-:-:S04]  /*0830*/  IMAD R15, R14, UR4, R15 ;  /* 0x000000040e0f7c24 */ /* 0x002fc8000f8e020f */
[----:B0-----:R-:W-:-:S05]  /*0840*/  IMAD.WIDE R2, R15, 0x4, R2 ;  /* 0x000000040f027825 */ /* 0x001fca00078e0202 */
[----:B------:R-:W-:Y:S01]  /*0850*/  STG.E desc[UR6][R2.64], R24 ;  /* 0x0000001802007986 */ /* 0x000fe2000c101906 */
[----:B------:R-:W-:Y:S05]  /*0860*/  EXIT ;  /* 0x000000000000794d */ /* 0x000fea0003800000 */
.L_x_4:
[----:B------:R-:W-:-:S00]  /*0870*/  BRA `(.L_x_4) ;  /* 0xfffffffc00fc7947 */ /* 0x000fc0000383ffff */
[----:B------:R-:W-:-:S00]  /*0880*/  NOP ;  /* 0x0000000000007918 */ /* 0x000fc00000000000 */
[----:B------:R-:W-:-:S00]  /*0890*/  NOP ;  /* 0x0000000000007918 */ /* 0x000fc00000000000 */
[----:B------:R-:W-:-:S00]  /*08a0*/  NOP ;  /* 0x0000000000007918 */ /* 0x000fc00000000000 */
[----:B------:R-:W-:-:S00]  /*08b0*/  NOP ;  /* 0x0000000000007918 */ /* 0x000fc00000000000 */
[----:B------:R-:W-:-:S00]  /*08c0*/  NOP ;  /* 0x0000000000007918 */ /* 0x000fc00000000000 */
[----:B------:R-:W-:-:S00]  /*08d0*/  NOP ;  /* 0x0000000000007918 */ /* 0x000fc00000000000 */
[----:B------:R-:W-:-:S00]  /*08e0*/  NOP ;  /* 0x0000000000007918 */ /* 0x000fc00000000000 */
[----:B------:R-:W-:-:S00]  /*08f0*/  NOP ;  /* 0x0000000000007918 */ /* 0x000fc00000000000 */
.L_x_5:


//--------------------- .nv.shared.reserved.0     --------------------------
	.section	.nv.shared.reserved.0,"aw",@nobits
	.weak		__nv_reservedSMEM_offset_0_alias
	.size		__nv_reservedSMEM_offset_0_alias, 0, 64
	.other		__nv_reservedSMEM_offset_0_alias,@"STO_CUDA_RESERVED_SHARED STV_DEFAULT"
__nv_reservedSMEM_offset_0_alias:
	.zero		0
	.zero		64


//--------------------- .nv.constant0._Z15mat_mult_kernel6MatrixS_S_ --------------------------
	.section	.nv.constant0._Z15mat_mult_kernel6MatrixS_S_,"a",@progbits
	.sectionflags	@""
	.align	4
.nv.constant0._Z15mat_mult_kernel6MatrixS_S_:
	.zero		944


//--------------------- SYMBOLS --------------------------

	.type		.nv.reservedSmem.offset0,@object
	.size		.nv.reservedSmem.offset0,0x4
